//
// Generated by NVIDIA NVVM Compiler
//
// Compiler Build ID: CL-36424714
// Cuda compilation tools, release 13.0, V13.0.88
// Based on NVVM 20.0.0
//

.version 9.0
.target sm_100
.address_size 64

	// .globl	_Z17ker_unit_sumArrayidPdS_
.extern .func  (.param .b32 func_retval0) vprintf
(
	.param .b64 vprintf_param_0,
	.param .b64 vprintf_param_1
)
;
.global .align 1 .b8 $str[8] = {72, 101, 108, 108, 111, 33, 10};
.global .align 1 .b8 $str$1[16] = {82, 97, 110, 103, 101, 32, 110, 100, 105, 109, 58, 32, 37, 100, 10};
.global .align 1 .b8 $str$2[9] = {32, 37, 100, 44, 32, 37, 100, 10};

.visible .entry _Z17ker_unit_sumArrayidPdS_(
	.param .u32 _Z17ker_unit_sumArrayidPdS__param_0,
	.param .f64 _Z17ker_unit_sumArrayidPdS__param_1,
	.param .u64 .ptr .align 1 _Z17ker_unit_sumArrayidPdS__param_2,
	.param .u64 .ptr .align 1 _Z17ker_unit_sumArrayidPdS__param_3
)
{
	.reg .pred 	%p<2>;
	.reg .b32 	%r<6>;
	.reg .b64 	%rd<8>;
	.reg .b64 	%fd<5>;

	ld.param.u32 	%r2, [_Z17ker_unit_sumArrayidPdS__param_0];
	ld.param.f64 	%fd1, [_Z17ker_unit_sumArrayidPdS__param_1];
	ld.param.u64 	%rd1, [_Z17ker_unit_sumArrayidPdS__param_2];
	ld.param.u64 	%rd2, [_Z17ker_unit_sumArrayidPdS__param_3];
	mov.u32 	%r3, %ctaid.x;
	mov.u32 	%r4, %ntid.x;
	mov.u32 	%r5, %tid.x;
	mad.lo.s32 	%r1, %r3, %r4, %r5;
	setp.ge.s32 	%p1, %r1, %r2;
	@%p1 bra 	$L__BB0_2;
	cvta.to.global.u64 	%rd3, %rd1;
	cvta.to.global.u64 	%rd4, %rd2;
	mul.wide.s32 	%rd5, %r1, 8;
	add.s64 	%rd6, %rd3, %rd5;
	ld.global.f64 	%fd2, [%rd6];
	add.s64 	%rd7, %rd4, %rd5;
	ld.global.f64 	%fd3, [%rd7];
	fma.rn.f64 	%fd4, %fd1, %fd2, %fd3;
	st.global.f64 	[%rd7], %fd4;
$L__BB0_2:
	ret;

}
	// .globl	_Z17ker_unit_sayHellov
.visible .entry _Z17ker_unit_sayHellov()
{
	.reg .b32 	%r<3>;
	.reg .b64 	%rd<3>;

	mov.u64 	%rd1, $str;
	cvta.global.u64 	%rd2, %rd1;
	{ // callseq 0, 0
	.param .b64 param0;
	st.param.b64 	[param0], %rd2;
	.param .b64 param1;
	st.param.b64 	[param1], 0;
	.param .b32 retval0;
	call.uni (retval0), 
	vprintf, 
	(
	param0, 
	param1
	);
	ld.param.b32 	%r1, [retval0];
	} // callseq 0
	ret;

}
	// .globl	_Z18ker_unit_showRangeP9GkylRange
.visible .entry _Z18ker_unit_showRangeP9GkylRange(
	.param .u64 .ptr .align 1 _Z18ker_unit_showRangeP9GkylRange_param_0
)
{
	.local .align 8 .b8 	__local_depot2[8];
	.reg .b64 	%SP;
	.reg .b64 	%SPL;
	.reg .pred 	%p<3>;
	.reg .b32 	%r<14>;
	.reg .b64 	%rd<12>;

	mov.u64 	%SPL, __local_depot2;
	cvta.local.u64 	%SP, %SPL;
	ld.param.u64 	%rd3, [_Z18ker_unit_showRangeP9GkylRange_param_0];
	cvta.to.global.u64 	%rd1, %rd3;
	add.u64 	%rd4, %SP, 0;
	add.u64 	%rd2, %SPL, 0;
	ld.global.u32 	%r3, [%rd1];
	st.local.u32 	[%rd2], %r3;
	mov.u64 	%rd5, $str$1;
	cvta.global.u64 	%rd6, %rd5;
	{ // callseq 1, 0
	.param .b64 param0;
	st.param.b64 	[param0], %rd6;
	.param .b64 param1;
	st.param.b64 	[param1], %rd4;
	.param .b32 retval0;
	call.uni (retval0), 
	vprintf, 
	(
	param0, 
	param1
	);
	ld.param.b32 	%r4, [retval0];
	} // callseq 1
	ld.global.u32 	%r6, [%rd1];
	setp.eq.s32 	%p1, %r6, 0;
	@%p1 bra 	$L__BB2_3;
	mov.b32 	%r13, 0;
	mov.u64 	%rd9, $str$2;
$L__BB2_2:
	mul.wide.u32 	%rd7, %r13, 4;
	add.s64 	%rd8, %rd1, %rd7;
	ld.global.u32 	%r8, [%rd8+4];
	ld.global.u32 	%r9, [%rd8+28];
	st.local.v2.u32 	[%rd2], {%r8, %r9};
	cvta.global.u64 	%rd10, %rd9;
	{ // callseq 2, 0
	.param .b64 param0;
	st.param.b64 	[param0], %rd10;
	.param .b64 param1;
	st.param.b64 	[param1], %rd4;
	.param .b32 retval0;
	call.uni (retval0), 
	vprintf, 
	(
	param0, 
	param1
	);
	ld.param.b32 	%r10, [retval0];
	} // callseq 2
	add.s32 	%r13, %r13, 1;
	ld.global.u32 	%r12, [%rd1];
	setp.lt.u32 	%p2, %r13, %r12;
	@%p2 bra 	$L__BB2_2;
$L__BB2_3:
	ret;

}


// ===== COMPILED SASS (sm_100) =====

	.target	sm_100

	.elftype	@"ET_EXEC"


//--------------------- .note.nv.tkinfo           --------------------------
	.section	.note.nv.tkinfo,"",@"SHT_NOTE"
	.sectionflags	@"SHF_NOTE_NV_TKINFO"
	.tkinfo
        /*0018*/ 	.word	0x00000002
        /*0030*/ 	.string	""
        /*0030*/ 	.string	"ptxas"
        /*0030*/ 	.string	"Cuda compilation tools, release 13.0, V13.0.88"
        /*0030*/ 	.string	"Build cuda_13.0.r13.0/compiler.36424714_0"
        /*0030*/ 	.string	"-arch sm_100 -m 64 "



//--------------------- .note.nv.cuinfo           --------------------------
	.section	.note.nv.cuinfo,"",@"SHT_NOTE"
	.sectionflags	@"SHF_NOTE_NV_CUINFO"
        /*0018*/ 	.short	0x0002
        /*001a*/ 	.short	0x0064
        /*001c*/ 	.short	0x0082
	.zero		2


//--------------------- .nv.info                  --------------------------
	.section	.nv.info,"",@"SHT_CUDA_INFO"
	.align	4


	//----- nvinfo : EIATTR_REGCOUNT
	.align		4
        /*0000*/ 	.byte	0x04, 0x2f
        /*0002*/ 	.short	(.L_4 - .L_3)
	.align		4
.L_3:
        /*0004*/ 	.word	index@(_Z17ker_unit_sumArrayidPdS_)
        /*0008*/ 	.word	0x0000000a


	//----- nvinfo : EIATTR_FRAME_SIZE
	.align		4
.L_4:
        /*000c*/ 	.byte	0x04, 0x11
        /*000e*/ 	.short	(.L_6 - .L_5)
	.align		4
.L_5:
        /*0010*/ 	.word	index@(_Z17ker_unit_sumArrayidPdS_)
        /*0014*/ 	.word	0x00000000


	//----- nvinfo : EIATTR_REGCOUNT
	.align		4
.L_6:
        /*0018*/ 	.byte	0x04, 0x2f
        /*001a*/ 	.short	(.L_8 - .L_7)
	.align		4
.L_7:
        /*001c*/ 	.word	index@(_Z17ker_unit_sayHellov)
        /*0020*/ 	.word	0x00000018


	//----- nvinfo : EIATTR_FRAME_SIZE
	.align		4
.L_8:
        /*0024*/ 	.byte	0x04, 0x11
        /*0026*/ 	.short	(.L_10 - .L_9)
	.align		4
.L_9:
        /*0028*/ 	.word	index@(_Z17ker_unit_sayHellov)
        /*002c*/ 	.word	0x00000000


	//----- nvinfo : EIATTR_REGCOUNT
	.align		4
.L_10:
        /*0030*/ 	.byte	0x04, 0x2f
        /*0032*/ 	.short	(.L_12 - .L_11)
	.align		4
.L_11:
        /*0034*/ 	.word	index@(_Z18ker_unit_showRangeP9GkylRange)
        /*0038*/ 	.word	0x00000018


	//----- nvinfo : EIATTR_FRAME_SIZE
	.align		4
.L_12:
        /*003c*/ 	.byte	0x04, 0x11
        /*003e*/ 	.short	(.L_14 - .L_13)
	.align		4
.L_13:
        /*0040*/ 	.word	index@(_Z18ker_unit_showRangeP9GkylRange)
        /*0044*/ 	.word	0x00000008


	//----- nvinfo : EIATTR_MIN_STACK_SIZE
	.align		4
.L_14:
        /*0048*/ 	.byte	0x04, 0x12
        /*004a*/ 	.short	(.L_16 - .L_15)
	.align		4
.L_15:
        /*004c*/ 	.word	index@(_Z18ker_unit_showRangeP9GkylRange)
        /*0050*/ 	.word	0x00000008


	//----- nvinfo : EIATTR_MIN_STACK_SIZE
	.align		4
.L_16:
        /*0054*/ 	.byte	0x04, 0x12
        /*0056*/ 	.short	(.L_18 - .L_17)
	.align		4
.L_17:
        /*0058*/ 	.word	index@(_Z17ker_unit_sayHellov)
        /*005c*/ 	.word	0x00000000


	//----- nvinfo : EIATTR_MIN_STACK_SIZE
	.align		4
.L_18:
        /*0060*/ 	.byte	0x04, 0x12
        /*0062*/ 	.short	(.L_20 - .L_19)
	.align		4
.L_19:
        /*0064*/ 	.word	index@(_Z17ker_unit_sumArrayidPdS_)
        /*0068*/ 	.word	0x00000000
.L_20:


//--------------------- .nv.compat                --------------------------
	.section	.nv.compat,"",@"SHT_CUDA_COMPAT_INFO"
	.align	4
        /*0000*/ 	.byte	0x02, 0x09, 0x00, 0x00, 0x02, 0x02, 0x01, 0x00, 0x02, 0x05, 0x05, 0x00, 0x03, 0x07, 0x01, 0x01
        /*0010*/ 	.byte	0x02, 0x03, 0x00, 0x00, 0x02, 0x06, 0x01, 0x00, 0x04, 0x0b, 0x08, 0x00, 0x01, 0x00, 0x00, 0x00
        /*0020*/ 	.byte	0x00, 0x00, 0x00, 0x00


//--------------------- .nv.info._Z18ker_unit_showRangeP9GkylRange --------------------------
	.section	.nv.info._Z18ker_unit_showRangeP9GkylRange,"",@"SHT_CUDA_INFO"
	.sectionflags	@""
	.align	4


	//----- nvinfo : EIATTR_CUDA_API_VERSION
	.align		4
        /*0000*/ 	.byte	0x04, 0x37
        /*0002*/ 	.short	(.L_22 - .L_21)
.L_21:
        /*0004*/ 	.word	0x00000082


	//----- nvinfo : EIATTR_KPARAM_INFO
	.align		4
.L_22:
        /*0008*/ 	.byte	0x04, 0x17
        /*000a*/ 	.short	(.L_24 - .L_23)
.L_23:
        /*000c*/ 	.word	0x00000000
        /*0010*/ 	.short	0x0000
        /*0012*/ 	.short	0x0000
        /*0014*/ 	.byte	0x00, 0xf5, 0x21, 0x00


	//----- nvinfo : EIATTR_SPARSE_MMA_MASK
	.align		4
.L_24:
        /*0018*/ 	.byte	0x03, 0x50
        /*001a*/ 	.short	0x0000


	//----- nvinfo : EIATTR_MAXREG_COUNT
	.align		4
        /*001c*/ 	.byte	0x03, 0x1b
        /*001e*/ 	.short	0x00ff


	//----- nvinfo : EIATTR_EXTERNS
	.align		4
        /*0020*/ 	.byte	0x04, 0x0f
        /*0022*/ 	.short	(.L_26 - .L_25)


	//   ....[0]....
	.align		4
.L_25:
        /*0024*/ 	.word	index@(vprintf)


	//----- nvinfo : EIATTR_MERCURY_ISA_VERSION
	.align		4
.L_26:
        /*0028*/ 	.byte	0x03, 0x5f
        /*002a*/ 	.short	0x0101


	//----- nvinfo : EIATTR_VRC_CTA_INIT_COUNT
	.align		4
        /*002c*/ 	.byte	0x02, 0x4a
	.zero		1
	.zero		1


	//----- nvinfo : EIATTR_SYSCALL_OFFSETS
	.align		4
        /*0030*/ 	.byte	0x04, 0x46
        /*0032*/ 	.short	(.L_28 - .L_27)


	//   ....[0]....
.L_27:
        /*0034*/ 	.word	0x00000120


	//   ....[1]....
        /*0038*/ 	.word	0x00000250


	//----- nvinfo : EIATTR_EXIT_INSTR_OFFSETS
	.align		4
.L_28:
        /*003c*/ 	.byte	0x04, 0x1c
        /*003e*/ 	.short	(.L_30 - .L_29)


	//   ....[0]....
.L_29:
        /*0040*/ 	.word	0x00000160


	//   ....[1]....
        /*0044*/ 	.word	0x000002b0


	//----- nvinfo : EIATTR_CRS_STACK_SIZE
	.align		4
.L_30:
        /*0048*/ 	.byte	0x04, 0x1e
        /*004a*/ 	.short	(.L_32 - .L_31)
.L_31:
        /*004c*/ 	.word	0x00000000


	//----- nvinfo : EIATTR_CBANK_PARAM_SIZE
	.align		4
.L_32:
        /*0050*/ 	.byte	0x03, 0x19
        /*0052*/ 	.short	0x0008


	//----- nvinfo : EIATTR_PARAM_CBANK
	.align		4
        /*0054*/ 	.byte	0x04, 0x0a
        /*0056*/ 	.short	(.L_34 - .L_33)
	.align		4
.L_33:
        /*0058*/ 	.word	index@(.nv.constant0._Z18ker_unit_showRangeP9GkylRange)
        /*005c*/ 	.short	0x0380
        /*005e*/ 	.short	0x0008


	//----- nvinfo : EIATTR_SW_WAR
	.align		4
.L_34:
        /*0060*/ 	.byte	0x04, 0x36
        /*0062*/ 	.short	(.L_36 - .L_35)
.L_35:
        /*0064*/ 	.word	0x00000008
.L_36:


//--------------------- .nv.info._Z17ker_unit_sayHellov --------------------------
	.section	.nv.info._Z17ker_unit_sayHellov,"",@"SHT_CUDA_INFO"
	.sectionflags	@""
	.align	4


	//----- nvinfo : EIATTR_CUDA_API_VERSION
	.align		4
        /*0000*/ 	.byte	0x04, 0x37
        /*0002*/ 	.short	(.L_38 - .L_37)
.L_37:
        /*0004*/ 	.word	0x00000082


	//----- nvinfo : EIATTR_SPARSE_MMA_MASK
	.align		4
.L_38:
        /*0008*/ 	.byte	0x03, 0x50
        /*000a*/ 	.short	0x0000


	//----- nvinfo : EIATTR_MAXREG_COUNT
	.align		4
        /*000c*/ 	.byte	0x03, 0x1b
        /*000e*/ 	.short	0x00ff


	//----- nvinfo : EIATTR_EXTERNS
	.align		4
        /*0010*/ 	.byte	0x04, 0x0f
        /*0012*/ 	.short	(.L_40 - .L_39)


	//   ....[0]....
	.align		4
.L_39:
        /*0014*/ 	.word	index@(vprintf)


	//----- nvinfo : EIATTR_MERCURY_ISA_VERSION
	.align		4
.L_40:
        /*0018*/ 	.byte	0x03, 0x5f
        /*001a*/ 	.short	0x0101


	//----- nvinfo : EIATTR_VRC_CTA_INIT_COUNT
	.align		4
        /*001c*/ 	.byte	0x02, 0x4a
	.zero		1
	.zero		1


	//----- nvinfo : EIATTR_SYSCALL_OFFSETS
	.align		4
        /*0020*/ 	.byte	0x04, 0x46
        /*0022*/ 	.short	(.L_42 - .L_41)


	//   ....[0]....
.L_41:
        /*0024*/ 	.word	0x00000080


	//----- nvinfo : EIATTR_EXIT_INSTR_OFFSETS
	.align		4
.L_42:
        /*0028*/ 	.byte	0x04, 0x1c
        /*002a*/ 	.short	(.L_44 - .L_43)


	//   ....[0]....
.L_43:
        /*002c*/ 	.word	0x00000090


	//----- nvinfo : EIATTR_SW_WAR
	.align		4
.L_44:
        /*0030*/ 	.byte	0x04, 0x36
        /*0032*/ 	.short	(.L_46 - .L_45)
.L_45:
        /*0034*/ 	.word	0x00000008
.L_46:


//--------------------- .nv.info._Z17ker_unit_sumArrayidPdS_ --------------------------
	.section	.nv.info._Z17ker_unit_sumArrayidPdS_,"",@"SHT_CUDA_INFO"
	.sectionflags	@""
	.align	4


	//----- nvinfo : EIATTR_CUDA_API_VERSION
	.align		4
        /*0000*/ 	.byte	0x04, 0x37
        /*0002*/ 	.short	(.L_48 - .L_47)
.L_47:
        /*0004*/ 	.word	0x00000082


	//----- nvinfo : EIATTR_KPARAM_INFO
	.align		4
.L_48:
        /*0008*/ 	.byte	0x04, 0x17
        /*000a*/ 	.short	(.L_50 - .L_49)
.L_49:
        /*000c*/ 	.word	0x00000000
        /*0010*/ 	.short	0x0003
        /*0012*/ 	.short	0x0018
        /*0014*/ 	.byte	0x00, 0xf5, 0x21, 0x00


	//----- nvinfo : EIATTR_KPARAM_INFO
	.align		4
.L_50:
        /*0018*/ 	.byte	0x04, 0x17
        /*001a*/ 	.short	(.L_52 - .L_51)
.L_51:
        /*001c*/ 	.word	0x00000000
        /*0020*/ 	.short	0x0002
        /*0022*/ 	.short	0x0010
        /*0024*/ 	.byte	0x00, 0xf5, 0x21, 0x00


	//----- nvinfo : EIATTR_KPARAM_INFO
	.align		4
.L_52:
        /*0028*/ 	.byte	0x04, 0x17
        /*002a*/ 	.short	(.L_54 - .L_53)
.L_53:
        /*002c*/ 	.word	0x00000000
        /*0030*/ 	.short	0x0001
        /*0032*/ 	.short	0x0008
        /*0034*/ 	.byte	0x00, 0xf0, 0x21, 0x00


	//----- nvinfo : EIATTR_KPARAM_INFO
	.align		4
.L_54:
        /*0038*/ 	.byte	0x04, 0x17
        /*003a*/ 	.short	(.L_56 - .L_55)
.L_55:
        /*003c*/ 	.word	0x00000000
        /*0040*/ 	.short	0x0000
        /*0042*/ 	.short	0x0000
        /*0044*/ 	.byte	0x00, 0xf0, 0x11, 0x00


	//----- nvinfo : EIATTR_SPARSE_MMA_MASK
	.align		4
.L_56:
        /*0048*/ 	.byte	0x03, 0x50
        /*004a*/ 	.short	0x0000


	//----- nvinfo : EIATTR_MAXREG_COUNT
	.align		4
        /*004c*/ 	.byte	0x03, 0x1b
        /*004e*/ 	.short	0x00ff


	//----- nvinfo : EIATTR_MERCURY_ISA_VERSION
	.align		4
        /*0050*/ 	.byte	0x03, 0x5f
        /*0052*/ 	.short	0x0101


	//----- nvinfo : EIATTR_VRC_CTA_INIT_COUNT
	.align		4
        /*0054*/ 	.byte	0x02, 0x4a
	.zero		1
	.zero		1


	//----- nvinfo : EIATTR_EXIT_INSTR_OFFSETS
	.align		4
        /*0058*/ 	.byte	0x04, 0x1c
        /*005a*/ 	.short	(.L_58 - .L_57)


	//   ....[0]....
.L_57:
        /*005c*/ 	.word	0x00000070


	//   ....[1]....
        /*0060*/ 	.word	0x00000120


	//----- nvinfo : EIATTR_CBANK_PARAM_SIZE
	.align		4
.L_58:
        /*0064*/ 	.byte	0x03, 0x19
        /*0066*/ 	.short	0x0020


	//----- nvinfo : EIATTR_PARAM_CBANK
	.align		4
        /*0068*/ 	.byte	0x04, 0x0a
        /*006a*/ 	.short	(.L_60 - .L_59)
	.align		4
.L_59:
        /*006c*/ 	.word	index@(.nv.constant0._Z17ker_unit_sumArrayidPdS_)
        /*0070*/ 	.short	0x0380
        /*0072*/ 	.short	0x0020


	//----- nvinfo : EIATTR_SW_WAR
	.align		4
.L_60:
        /*0074*/ 	.byte	0x04, 0x36
        /*0076*/ 	.short	(.L_62 - .L_61)
.L_61:
        /*0078*/ 	.word	0x00000008
.L_62:


//--------------------- .nv.callgraph             --------------------------
	.section	.nv.callgraph,"",@"SHT_CUDA_CALLGRAPH"
	.align	4
	.sectionentsize	8
	.align		4
        /*0000*/ 	.word	0x00000000
	.align		4
        /*0004*/ 	.word	0xffffffff
	.align		4
        /*0008*/ 	.word	index@(_Z18ker_unit_showRangeP9GkylRange)
	.align		4
        /*000c*/ 	.word	index@(vprintf)
	.align		4
        /*0010*/ 	.word	index@(_Z17ker_unit_sayHellov)
	.align		4
        /*0014*/ 	.word	index@(vprintf)
	.align		4
        /*0018*/ 	.word	0x00000000
	.align		4
        /*001c*/ 	.word	0xfffffffe
	.align		4
        /*0020*/ 	.word	0x00000000
	.align		4
        /*0024*/ 	.word	0xfffffffd
	.align		4
        /*0028*/ 	.word	0x00000000
	.align		4
        /*002c*/ 	.word	0xfffffffc


//--------------------- .nv.constant4             --------------------------
	.section	.nv.constant4,"a",@progbits
	.align	8
	.align		8
.nv.constant4:
        /*0000*/ 	.dword	vprintf
	.align		8
        /*0008*/ 	.dword	$str
	.align		8
        /*0010*/ 	.dword	$str$1
	.align		8
        /*0018*/ 	.dword	$str$2


//--------------------- .text._Z18ker_unit_showRangeP9GkylRange --------------------------
	.section	.text._Z18ker_unit_showRangeP9GkylRange,"ax",@progbits
	.align	128
        .global         _Z18ker_unit_showRangeP9GkylRange
        .type           _Z18ker_unit_showRangeP9GkylRange,@function
        .size           _Z18ker_unit_showRangeP9GkylRange,(.L_x_7 - _Z18ker_unit_showRangeP9GkylRange)
        .other          _Z18ker_unit_showRangeP9GkylRange,@"STO_CUDA_ENTRY STV_DEFAULT"
_Z18ker_unit_showRangeP9GkylRange:
.text._Z18ker_unit_showRangeP9GkylRange:
[----:B------:R-:W0:Y:S08]  /*0000*/  LDC R1, c[0x0][0x37c] ;  /* 0x0000df00ff017b82 */ /* 0x000e300000000800 */
[----:B------:R-:W1:Y:S01]  /*0010*/  LDC.64 R6, c[0x0][0x380] ;  /* 0x0000e000ff067b82 */ /* 0x000e620000000a00 */
[----:B------:R-:W1:Y:S01]  /*0020*/  LDCU.64 UR36, c[0x0][0x358] ;  /* 0x00006b00ff2477ac */ /* 0x000e620008000a00 */
[----:B0-----:R-:W-:Y:S01]  /*0030*/  VIADD R1, R1, 0xfffffff8 ;  /* 0xfffffff801017836 */ /* 0x001fe20000000000 */
[----:B------:R-:W0:Y:S01]  /*0040*/  LDCU UR4, c[0x0][0x2f8] ;  /* 0x00005f00ff0477ac */ /* 0x000e220008000800 */
[----:B------:R-:W-:Y:S01]  /*0050*/  MOV R3, 0x0 ;  /* 0x0000000000037802 */ /* 0x000fe20000000f00 */
[----:B------:R-:W2:Y:S01]  /*0060*/  LDCU UR5, c[0x0][0x2fc] ;  /* 0x00005f80ff0577ac */ /* 0x000ea20008000800 */
[----:B------:R-:W3:Y:S01]  /*0070*/  LDCU.64 UR6, c[0x4][0x10] ;  /* 0x01000200ff0677ac */ /* 0x000ee20008000a00 */
[----:B-1----:R1:W4:Y:S01]  /*0080*/  LDG.E R0, desc[UR36][R6.64] ;  /* 0x0000002406007981 */ /* 0x002322000c1e1900 */
[----:B------:R0:W4:Y:S02]  /*0090*/  LDC.64 R8, c[0x4][R3] ;  /* 0x0100000003087b82 */ /* 0x0001240000000a00 */
[----:B0-----:R-:W-:-:S05]  /*00a0*/  IADD3 R16, P0, PT, R1, UR4, RZ ;  /* 0x0000000401107c10 */ /* 0x001fca000ff1e0ff */
[----:B--2---:R-:W-:Y:S01]  /*00b0*/  IMAD.X R2, RZ, RZ, UR5, P0 ;  /* 0x00000005ff027e24 */ /* 0x004fe200080e06ff */
[----:B---3--:R-:W-:Y:S01]  /*00c0*/  MOV R5, UR7 ;  /* 0x0000000700057c02 */ /* 0x008fe20008000f00 */
[----:B------:R-:W-:Y:S02]  /*00d0*/  IMAD.U32 R4, RZ, RZ, UR6 ;  /* 0x00000006ff047e24 */ /* 0x000fe4000f8e00ff */
[----:B-1----:R-:W-:Y:S02]  /*00e0*/  IMAD.MOV.U32 R6, RZ, RZ, R16 ;  /* 0x000000ffff067224 */ /* 0x002fe400078e0010 */
[----:B------:R-:W-:Y:S01]  /*00f0*/  IMAD.MOV.U32 R7, RZ, RZ, R2 ;  /* 0x000000ffff077224 */ /* 0x000fe200078e0002 */
[----:B----4-:R0:W-:Y:S06]  /*0100*/  STL [R1], R0 ;  /* 0x0000000001007387 */ /* 0x0101ec0000100800 */
[----:B------:R-:W-:-:S07]  /*0110*/  LEPC R20, `(.L_x_0) ;  /* 0x000000001014794e */ /* 0x000fce0000000000 */
[----:B0-----:R-:W-:Y:S05]  /*0120*/  CALL.ABS.NOINC R8 ;  /* 0x0000000008007343 */ /* 0x001fea0003c00000 */
.L_x_0:
[----:B------:R-:W0:Y:S02]  /*0130*/  LDC.64 R4, c[0x0][0x380] ;  /* 0x0000e000ff047b82 */ /* 0x000e240000000a00 */
[----:B0-----:R-:W2:Y:S02]  /*0140*/  LDG.E R4, desc[UR36][R4.64] ;  /* 0x0000002404047981 */ /* 0x001ea4000c1e1900 */
[----:B--2---:R-:W-:-:S13]  /*0150*/  ISETP.NE.AND P0, PT, R4, RZ, PT ;  /* 0x000000ff0400720c */ /* 0x004fda0003f05270 */
[----:B------:R-:W-:Y:S05]  /*0160*/  @!P0 EXIT ;  /* 0x000000000000894d */ /* 0x000fea0003800000 */
[----:B------:R-:W-:-:S07]  /*0170*/  HFMA2 R17, -RZ, RZ, 0, 0 ;  /* 0x00000000ff117431 */ /* 0x000fce00000001ff */
.L_x_2:
[----:B------:R-:W0:Y:S01]  /*0180*/  LDC.64 R8, c[0x0][0x380] ;  /* 0x0000e000ff087b82 */ /* 0x000e220000000a00 */
[----:B------:R-:W-:Y:S01]  /*0190*/  MOV R0, 0x0 ;  /* 0x0000000000007802 */ /* 0x000fe20000000f00 */
[----:B------:R-:W1:Y:S01]  /*01a0*/  LDCU.64 UR4, c[0x4][0x18] ;  /* 0x01000300ff0477ac */ /* 0x000e620008000a00 */
[----:B0-----:R-:W-:-:S05]  /*01b0*/  IMAD.WIDE.U32 R8, R17, 0x4, R8 ;  /* 0x0000000411087825 */ /* 0x001fca00078e0008 */
[----:B------:R-:W2:Y:S04]  /*01c0*/  LDG.E R10, desc[UR36][R8.64+0x4] ;  /* 0x00000424080a7981 */ /* 0x000ea8000c1e1900 */
[----:B------:R-:W2:Y:S01]  /*01d0*/  LDG.E R11, desc[UR36][R8.64+0x1c] ;  /* 0x00001c24080b7981 */ /* 0x000ea2000c1e1900 */
[----:B------:R0:W3:Y:S01]  /*01e0*/  LDC.64 R12, c[0x4][R0] ;  /* 0x01000000000c7b82 */ /* 0x0000e20000000a00 */
[----:B-1----:R-:W-:Y:S01]  /*01f0*/  IMAD.U32 R4, RZ, RZ, UR4 ;  /* 0x00000004ff047e24 */ /* 0x002fe2000f8e00ff */
[----:B------:R-:W-:Y:S01]  /*0200*/  MOV R6, R16 ;  /* 0x0000001000067202 */ /* 0x000fe20000000f00 */
[----:B------:R-:W-:Y:S02]  /*0210*/  IMAD.U32 R5, RZ, RZ, UR5 ;  /* 0x00000005ff057e24 */ /* 0x000fe4000f8e00ff */
[----:B------:R-:W-:Y:S01]  /*0220*/  IMAD.MOV.U32 R7, RZ, RZ, R2 ;  /* 0x000000ffff077224 */ /* 0x000fe200078e0002 */
[----:B--23--:R0:W-:Y:S06]  /*0230*/  STL.64 [R1], R10 ;  /* 0x0000000a01007387 */ /* 0x00c1ec0000100a00 */
[----:B------:R-:W-:-:S07]  /*0240*/  LEPC R20, `(.L_x_1) ;  /* 0x000000001014794e */ /* 0x000fce0000000000 */
[----:B0-----:R-:W-:Y:S05]  /*0250*/  CALL.ABS.NOINC R12 ;  /* 0x000000000c007343 */ /* 0x001fea0003c00000 */
.L_x_1:
[----:B------:R-:W0:Y:S02]  /*0260*/  LDC.64 R4, c[0x0][0x380] ;  /* 0x0000e000ff047b82 */ /* 0x000e240000000a00 */
[----:B0-----:R-:W2:Y:S01]  /*0270*/  LDG.E R4, desc[UR36][R4.64] ;  /* 0x0000002404047981 */ /* 0x001ea2000c1e1900 */
[----:B------:R-:W-:-:S04]  /*0280*/  IADD3 R17, PT, PT, R17, 0x1, RZ ;  /* 0x0000000111117810 */ /* 0x000fc80007ffe0ff */
[----:B--2---:R-:W-:-:S13]  /*0290*/  ISETP.GE.U32.AND P0, PT, R17, R4, PT ;  /* 0x000000041100720c */ /* 0x004fda0003f06070 */
[----:B------:R-:W-:Y:S05]  /*02a0*/  @!P0 BRA `(.L_x_2) ;  /* 0xfffffffc00b48947 */ /* 0x000fea000383ffff */
[----:B------:R-:W-:Y:S05]  /*02b0*/  EXIT ;  /* 0x000000000000794d */ /* 0x000fea0003800000 */
.L_x_3:
[----:B------:R-:W-:-:S00]  /*02c0*/  BRA `(.L_x_3) ;  /* 0xfffffffc00fc7947 */ /* 0x000fc0000383ffff */
[----:B------:R-:W-:-:S00]  /*02d0*/  NOP ;  /* 0x0000000000007918 */ /* 0x000fc00000000000 */
        /* <DEDUP_REMOVED lines=10> */
.L_x_7:


//--------------------- .text._Z17ker_unit_sayHellov --------------------------
	.section	.text._Z17ker_unit_sayHellov,"ax",@progbits
	.align	128
        .global         _Z17ker_unit_sayHellov
        .type           _Z17ker_unit_sayHellov,@function
        .size           _Z17ker_unit_sayHellov,(.L_x_8 - _Z17ker_unit_sayHellov)
        .other          _Z17ker_unit_sayHellov,@"STO_CUDA_ENTRY STV_DEFAULT"
_Z17ker_unit_sayHellov:
.text._Z17ker_unit_sayHellov:
[----:B------:R-:W0:Y:S01]  /*0000*/  LDC R1, c[0x0][0x37c] ;  /* 0x0000df00ff017b82 */ /* 0x000e220000000800 */
[----:B------:R-:W-:Y:S01]  /*0010*/  MOV R0, 0x0 ;  /* 0x0000000000007802 */ /* 0x000fe20000000f00 */
[----:B------:R-:W1:Y:S01]  /*0020*/  LDCU.64 UR4, c[0x4][0x8] ;  /* 0x01000100ff0477ac */ /* 0x000e620008000a00 */
[----:B------:R-:W-:-:S05]  /*0030*/  CS2R R6, SRZ ;  /* 0x0000000000067805 */ /* 0x000fca000001ff00 */
[----:B------:R2:W3:Y:S01]  /*0040*/  LDC.64 R2, c[0x4][R0] ;  /* 0x0100000000027b82 */ /* 0x0004e20000000a00 */
[----:B-1----:R-:W-:Y:S02]  /*0050*/  IMAD.U32 R4, RZ, RZ, UR4 ;  /* 0x00000004ff047e24 */ /* 0x002fe4000f8e00ff */
[----:B--2---:R-:W-:-:S07]  /*0060*/  IMAD.U32 R5, RZ, RZ, UR5 ;  /* 0x00000005ff057e24 */ /* 0x004fce000f8e00ff */
[----:B------:R-:W-:-:S07]  /*0070*/  LEPC R20, `(.L_x_4) ;  /* 0x000000001014794e */ /* 0x000fce0000000000 */
[----:B0--3--:R-:W-:Y:S05]  /*0080*/  CALL.ABS.NOINC R2 ;  /* 0x0000000002007343 */ /* 0x009fea0003c00000 */
.L_x_4:
[----:B------:R-:W-:Y:S05]  /*0090*/  EXIT ;  /* 0x000000000000794d */ /* 0x000fea0003800000 */
.L_x_5:
        /* <DEDUP_REMOVED lines=14> */
.L_x_8:


//--------------------- .text._Z17ker_unit_sumArrayidPdS_ --------------------------
	.section	.text._Z17ker_unit_sumArrayidPdS_,"ax",@progbits
	.align	128
        .global         _Z17ker_unit_sumArrayidPdS_
        .type           _Z17ker_unit_sumArrayidPdS_,@function
        .size           _Z17ker_unit_sumArrayidPdS_,(.L_x_9 - _Z17ker_unit_sumArrayidPdS_)
        .other          _Z17ker_unit_sumArrayidPdS_,@"STO_CUDA_ENTRY STV_DEFAULT"
_Z17ker_unit_sumArrayidPdS_:
.text._Z17ker_unit_sumArrayidPdS_:
[----:B------:R-:W-:Y:S01]  /*0000*/  LDC R1, c[0x0][0x37c] ;  /* 0x0000df00ff017b82 */ /* 0x000fe20000000800 */
[----:B------:R-:W0:Y:S07]  /*0010*/  S2R R0, SR_TID.X ;  /* 0x0000000000007919 */ /* 0x000e2e0000002100 */
[----:B------:R-:W0:Y:S01]  /*0020*/  S2UR UR4, SR_CTAID.X ;  /* 0x00000000000479c3 */ /* 0x000e220000002500 */
[----:B------:R-:W1:Y:S07]  /*0030*/  LDCU UR5, c[0x0][0x380] ;  /* 0x00007000ff0577ac */ /* 0x000e6e0008000800 */
[----:B------:R-:W0:Y:S02]  /*0040*/  LDC R7, c[0x0][0x360] ;  /* 0x0000d800ff077b82 */ /* 0x000e240000000800 */
[----:B0-----:R-:W-:-:S05]  /*0050*/  IMAD R7, R7, UR4, R0 ;  /* 0x0000000407077c24 */ /* 0x001fca000f8e0200 */
[----:B-1----:R-:W-:-:S13]  /*0060*/  ISETP.GE.AND P0, PT, R7, UR5, PT ;  /* 0x0000000507007c0c */ /* 0x002fda000bf06270 */
[----:B------:R-:W-:Y:S05]  /*0070*/  @P0 EXIT ;  /* 0x000000000000094d */ /* 0x000fea0003800000 */
[----:B------:R-:W0:Y:S01]  /*0080*/  LDC.64 R2, c[0x0][0x390] ;  /* 0x0000e400ff027b82 */ /* 0x000e220000000a00 */
[----:B------:R-:W1:Y:S01]  /*0090*/  LDCU.64 UR4, c[0x0][0x358] ;  /* 0x00006b00ff0477ac */ /* 0x000e620008000a00 */
[----:B------:R-:W2:Y:S06]  /*00a0*/  LDCU.64 UR6, c[0x0][0x388] ;  /* 0x00007100ff0677ac */ /* 0x000eac0008000a00 */
[----:B------:R-:W3:Y:S01]  /*00b0*/  LDC.64 R4, c[0x0][0x398] ;  /* 0x0000e600ff047b82 */ /* 0x000ee20000000a00 */
[----:B0-----:R-:W-:-:S06]  /*00c0*/  IMAD.WIDE R2, R7, 0x8, R2 ;  /* 0x0000000807027825 */ /* 0x001fcc00078e0202 */
[----:B-1----:R-:W2:Y:S01]  /*00d0*/  LDG.E.64 R2, desc[UR4][R2.64] ;  /* 0x0000000402027981 */ /* 0x002ea2000c1e1b00 */
[----:B---3--:R-:W-:-:S05]  /*00e0*/  IMAD.WIDE R4, R7, 0x8, R4 ;  /* 0x0000000807047825 */ /* 0x008fca00078e0204 */
[----:B------:R-:W2:Y:S02]  /*00f0*/  LDG.E.64 R6, desc[UR4][R4.64] ;  /* 0x0000000404067981 */ /* 0x000ea4000c1e1b00 */
[----:B--2---:R-:W-:-:S07]  /*0100*/  DFMA R6, R2, UR6, R6 ;  /* 0x0000000602067c2b */ /* 0x004fce0008000006 */
[----:B------:R-:W-:Y:S01]  /*0110*/  STG.E.64 desc[UR4][R4.64], R6 ;  /* 0x0000000604007986 */ /* 0x000fe2000c101b04 */
[----:B------:R-:W-:Y:S05]  /*0120*/  EXIT ;  /* 0x000000000000794d */ /* 0x000fea0003800000 */
.L_x_6:
        /* <DEDUP_REMOVED lines=13> */
.L_x_9:


//--------------------- .nv.global.init           --------------------------
	.section	.nv.global.init,"aw",@progbits
.nv.global.init:
	.type		$str,@object
	.size		$str,($str$2 - $str)
$str:
        /*0000*/ 	.byte	0x48, 0x65, 0x6c, 0x6c, 0x6f, 0x21, 0x0a, 0x00
	.type		$str$2,@object
	.size		$str$2,($str$1 - $str$2)
$str$2:
        /*0008*/ 	.byte	0x20, 0x25, 0x64, 0x2c, 0x20, 0x25, 0x64, 0x0a, 0x00
	.type		$str$1,@object
	.size		$str$1,(.L_1 - $str$1)
$str$1:
        /*0011*/ 	.byte	0x52, 0x61, 0x6e, 0x67, 0x65, 0x20, 0x6e, 0x64, 0x69, 0x6d, 0x3a, 0x20, 0x25, 0x64, 0x0a, 0x00
.L_1:


//--------------------- .nv.shared.reserved.0     --------------------------
	.section	.nv.shared.reserved.0,"aw",@nobits
	.weak		__nv_reservedSMEM_offset_0_alias
	.size		__nv_reservedSMEM_offset_0_alias, 0, 64
	.other		__nv_reservedSMEM_offset_0_alias,@"STO_CUDA_RESERVED_SHARED STV_DEFAULT"
__nv_reservedSMEM_offset_0_alias:
	.zero		0
	.zero		64


//--------------------- .nv.constant0._Z18ker_unit_showRangeP9GkylRange --------------------------
	.section	.nv.constant0._Z18ker_unit_showRangeP9GkylRange,"a",@progbits
	.sectionflags	@""
	.align	4
.nv.constant0._Z18ker_unit_showRangeP9GkylRange:
	.zero		904


//--------------------- .nv.constant0._Z17ker_unit_sayHellov --------------------------
	.section	.nv.constant0._Z17ker_unit_sayHellov,"a",@progbits
	.sectionflags	@""
	.align	4
.nv.constant0._Z17ker_unit_sayHellov:
	.zero		896


//--------------------- .nv.constant0._Z17ker_unit_sumArrayidPdS_ --------------------------
	.section	.nv.constant0._Z17ker_unit_sumArrayidPdS_,"a",@progbits
	.sectionflags	@""
	.align	4
.nv.constant0._Z17ker_unit_sumArrayidPdS_:
	.zero		928


//--------------------- SYMBOLS --------------------------

	.type		.nv.reservedSmem.offset0,@object
	.size		.nv.reservedSmem.offset0,0x4
	.type		vprintf,@function
